//
// Generated by NVIDIA NVVM Compiler
//
// Compiler Build ID: CL-36424714
// Cuda compilation tools, release 13.0, V13.0.88
// Based on NVVM 20.0.0
//

.version 9.0
.target sm_100
.address_size 64

	// .globl	_Z11rope_kernelPKfS0_PfS1_S0_S0_iiii

.visible .entry _Z11rope_kernelPKfS0_PfS1_S0_S0_iiii(
	.param .u64 .ptr .align 1 _Z11rope_kernelPKfS0_PfS1_S0_S0_iiii_param_0,
	.param .u64 .ptr .align 1 _Z11rope_kernelPKfS0_PfS1_S0_S0_iiii_param_1,
	.param .u64 .ptr .align 1 _Z11rope_kernelPKfS0_PfS1_S0_S0_iiii_param_2,
	.param .u64 .ptr .align 1 _Z11rope_kernelPKfS0_PfS1_S0_S0_iiii_param_3,
	.param .u64 .ptr .align 1 _Z11rope_kernelPKfS0_PfS1_S0_S0_iiii_param_4,
	.param .u64 .ptr .align 1 _Z11rope_kernelPKfS0_PfS1_S0_S0_iiii_param_5,
	.param .u32 _Z11rope_kernelPKfS0_PfS1_S0_S0_iiii_param_6,
	.param .u32 _Z11rope_kernelPKfS0_PfS1_S0_S0_iiii_param_7,
	.param .u32 _Z11rope_kernelPKfS0_PfS1_S0_S0_iiii_param_8,
	.param .u32 _Z11rope_kernelPKfS0_PfS1_S0_S0_iiii_param_9
)
{
	.reg .pred 	%p<8>;
	.reg .b32 	%r<12>;
	.reg .b32 	%f<3>;
	.reg .b64 	%rd<14>;

	ld.param.u64 	%rd1, [_Z11rope_kernelPKfS0_PfS1_S0_S0_iiii_param_0];
	ld.param.u64 	%rd2, [_Z11rope_kernelPKfS0_PfS1_S0_S0_iiii_param_1];
	ld.param.u64 	%rd3, [_Z11rope_kernelPKfS0_PfS1_S0_S0_iiii_param_2];
	ld.param.u64 	%rd4, [_Z11rope_kernelPKfS0_PfS1_S0_S0_iiii_param_3];
	ld.param.u32 	%r8, [_Z11rope_kernelPKfS0_PfS1_S0_S0_iiii_param_6];
	ld.param.u32 	%r5, [_Z11rope_kernelPKfS0_PfS1_S0_S0_iiii_param_7];
	ld.param.u32 	%r6, [_Z11rope_kernelPKfS0_PfS1_S0_S0_iiii_param_8];
	ld.param.u32 	%r7, [_Z11rope_kernelPKfS0_PfS1_S0_S0_iiii_param_9];
	mov.u32 	%r1, %ctaid.z;
	mov.u32 	%r2, %ctaid.y;
	mov.u32 	%r3, %ctaid.x;
	mov.u32 	%r4, %tid.x;
	setp.ge.s32 	%p1, %r1, %r8;
	setp.ge.s32 	%p2, %r2, %r5;
	or.pred  	%p3, %p1, %p2;
	setp.ge.s32 	%p4, %r3, %r6;
	or.pred  	%p5, %p3, %p4;
	setp.ge.s32 	%p6, %r4, %r7;
	or.pred  	%p7, %p5, %p6;
	@%p7 bra 	$L__BB0_2;
	cvta.to.global.u64 	%rd5, %rd1;
	cvta.to.global.u64 	%rd6, %rd3;
	cvta.to.global.u64 	%rd7, %rd2;
	cvta.to.global.u64 	%rd8, %rd4;
	mad.lo.s32 	%r9, %r5, %r1, %r2;
	mad.lo.s32 	%r10, %r9, %r6, %r3;
	mad.lo.s32 	%r11, %r10, %r7, %r4;
	mul.wide.u32 	%rd9, %r11, 4;
	add.s64 	%rd10, %rd5, %rd9;
	ld.global.f32 	%f1, [%rd10];
	add.s64 	%rd11, %rd6, %rd9;
	st.global.f32 	[%rd11], %f1;
	add.s64 	%rd12, %rd7, %rd9;
	ld.global.f32 	%f2, [%rd12];
	add.s64 	%rd13, %rd8, %rd9;
	st.global.f32 	[%rd13], %f2;
$L__BB0_2:
	ret;

}


// ===== COMPILED SASS (sm_100) =====

	.target	sm_100

	.elftype	@"ET_EXEC"


//--------------------- .note.nv.tkinfo           --------------------------
	.section	.note.nv.tkinfo,"",@"SHT_NOTE"
	.sectionflags	@"SHF_NOTE_NV_TKINFO"
	.tkinfo
        /*0018*/ 	.word	0x00000002
        /*0030*/ 	.string	""
        /*0030*/ 	.string	"ptxas"
        /*0030*/ 	.string	"Cuda compilation tools, release 13.0, V13.0.88"
        /*0030*/ 	.string	"Build cuda_13.0.r13.0/compiler.36424714_0"
        /*0030*/ 	.string	"-arch sm_100 -m 64 "



//--------------------- .note.nv.cuinfo           --------------------------
	.section	.note.nv.cuinfo,"",@"SHT_NOTE"
	.sectionflags	@"SHF_NOTE_NV_CUINFO"
        /*0018*/ 	.short	0x0002
        /*001a*/ 	.short	0x0064
        /*001c*/ 	.short	0x0082
	.zero		2


//--------------------- .nv.info                  --------------------------
	.section	.nv.info,"",@"SHT_CUDA_INFO"
	.align	4


	//----- nvinfo : EIATTR_REGCOUNT
	.align		4
        /*0000*/ 	.byte	0x04, 0x2f
        /*0002*/ 	.short	(.L_1 - .L_0)
	.align		4
.L_0:
        /*0004*/ 	.word	index@(_Z11rope_kernelPKfS0_PfS1_S0_S0_iiii)
        /*0008*/ 	.word	0x0000000e


	//----- nvinfo : EIATTR_FRAME_SIZE
	.align		4
.L_1:
        /*000c*/ 	.byte	0x04, 0x11
        /*000e*/ 	.short	(.L_3 - .L_2)
	.align		4
.L_2:
        /*0010*/ 	.word	index@(_Z11rope_kernelPKfS0_PfS1_S0_S0_iiii)
        /*0014*/ 	.word	0x00000000


	//----- nvinfo : EIATTR_MIN_STACK_SIZE
	.align		4
.L_3:
        /*0018*/ 	.byte	0x04, 0x12
        /*001a*/ 	.short	(.L_5 - .L_4)
	.align		4
.L_4:
        /*001c*/ 	.word	index@(_Z11rope_kernelPKfS0_PfS1_S0_S0_iiii)
        /*0020*/ 	.word	0x00000000
.L_5:


//--------------------- .nv.compat                --------------------------
	.section	.nv.compat,"",@"SHT_CUDA_COMPAT_INFO"
	.align	4
        /*0000*/ 	.byte	0x02, 0x09, 0x00, 0x00, 0x02, 0x02, 0x01, 0x00, 0x02, 0x05, 0x05, 0x00, 0x03, 0x07, 0x01, 0x01
        /*0010*/ 	.byte	0x02, 0x03, 0x00, 0x00, 0x02, 0x06, 0x01, 0x00, 0x04, 0x0b, 0x08, 0x00, 0x09, 0x00, 0x00, 0x00
        /*0020*/ 	.byte	0x00, 0x00, 0x00, 0x00


//--------------------- .nv.info._Z11rope_kernelPKfS0_PfS1_S0_S0_iiii --------------------------
	.section	.nv.info._Z11rope_kernelPKfS0_PfS1_S0_S0_iiii,"",@"SHT_CUDA_INFO"
	.sectionflags	@""
	.align	4


	//----- nvinfo : EIATTR_CUDA_API_VERSION
	.align		4
        /*0000*/ 	.byte	0x04, 0x37
        /*0002*/ 	.short	(.L_7 - .L_6)
.L_6:
        /*0004*/ 	.word	0x00000082


	//----- nvinfo : EIATTR_KPARAM_INFO
	.align		4
.L_7:
        /*0008*/ 	.byte	0x04, 0x17
        /*000a*/ 	.short	(.L_9 - .L_8)
.L_8:
        /*000c*/ 	.word	0x00000000
        /*0010*/ 	.short	0x0009
        /*0012*/ 	.short	0x003c
        /*0014*/ 	.byte	0x00, 0xf0, 0x11, 0x00


	//----- nvinfo : EIATTR_KPARAM_INFO
	.align		4
.L_9:
        /*0018*/ 	.byte	0x04, 0x17
        /*001a*/ 	.short	(.L_11 - .L_10)
.L_10:
        /*001c*/ 	.word	0x00000000
        /*0020*/ 	.short	0x0008
        /*0022*/ 	.short	0x0038
        /*0024*/ 	.byte	0x00, 0xf0, 0x11, 0x00


	//----- nvinfo : EIATTR_KPARAM_INFO
	.align		4
.L_11:
        /*0028*/ 	.byte	0x04, 0x17
        /*002a*/ 	.short	(.L_13 - .L_12)
.L_12:
        /*002c*/ 	.word	0x00000000
        /*0030*/ 	.short	0x0007
        /*0032*/ 	.short	0x0034
        /*0034*/ 	.byte	0x00, 0xf0, 0x11, 0x00


	//----- nvinfo : EIATTR_KPARAM_INFO
	.align		4
.L_13:
        /*0038*/ 	.byte	0x04, 0x17
        /*003a*/ 	.short	(.L_15 - .L_14)
.L_14:
        /*003c*/ 	.word	0x00000000
        /*0040*/ 	.short	0x0006
        /*0042*/ 	.short	0x0030
        /*0044*/ 	.byte	0x00, 0xf0, 0x11, 0x00


	//----- nvinfo : EIATTR_KPARAM_INFO
	.align		4
.L_15:
        /*0048*/ 	.byte	0x04, 0x17
        /*004a*/ 	.short	(.L_17 - .L_16)
.L_16:
        /*004c*/ 	.word	0x00000000
        /*0050*/ 	.short	0x0005
        /*0052*/ 	.short	0x0028
        /*0054*/ 	.byte	0x00, 0xf5, 0x21, 0x00


	//----- nvinfo : EIATTR_KPARAM_INFO
	.align		4
.L_17:
        /*0058*/ 	.byte	0x04, 0x17
        /*005a*/ 	.short	(.L_19 - .L_18)
.L_18:
        /*005c*/ 	.word	0x00000000
        /*0060*/ 	.short	0x0004
        /*0062*/ 	.short	0x0020
        /*0064*/ 	.byte	0x00, 0xf5, 0x21, 0x00


	//----- nvinfo : EIATTR_KPARAM_INFO
	.align		4
.L_19:
        /*0068*/ 	.byte	0x04, 0x17
        /*006a*/ 	.short	(.L_21 - .L_20)
.L_20:
        /*006c*/ 	.word	0x00000000
        /*0070*/ 	.short	0x0003
        /*0072*/ 	.short	0x0018
        /*0074*/ 	.byte	0x00, 0xf5, 0x21, 0x00


	//----- nvinfo : EIATTR_KPARAM_INFO
	.align		4
.L_21:
        /*0078*/ 	.byte	0x04, 0x17
        /*007a*/ 	.short	(.L_23 - .L_22)
.L_22:
        /*007c*/ 	.word	0x00000000
        /*0080*/ 	.short	0x0002
        /*0082*/ 	.short	0x0010
        /*0084*/ 	.byte	0x00, 0xf5, 0x21, 0x00


	//----- nvinfo : EIATTR_KPARAM_INFO
	.align		4
.L_23:
        /*0088*/ 	.byte	0x04, 0x17
        /*008a*/ 	.short	(.L_25 - .L_24)
.L_24:
        /*008c*/ 	.word	0x00000000
        /*0090*/ 	.short	0x0001
        /*0092*/ 	.short	0x0008
        /*0094*/ 	.byte	0x00, 0xf5, 0x21, 0x00


	//----- nvinfo : EIATTR_KPARAM_INFO
	.align		4
.L_25:
        /*0098*/ 	.byte	0x04, 0x17
        /*009a*/ 	.short	(.L_27 - .L_26)
.L_26:
        /*009c*/ 	.word	0x00000000
        /*00a0*/ 	.short	0x0000
        /*00a2*/ 	.short	0x0000
        /*00a4*/ 	.byte	0x00, 0xf5, 0x21, 0x00


	//----- nvinfo : EIATTR_SPARSE_MMA_MASK
	.align		4
.L_27:
        /*00a8*/ 	.byte	0x03, 0x50
        /*00aa*/ 	.short	0x0000


	//----- nvinfo : EIATTR_MAXREG_COUNT
	.align		4
        /*00ac*/ 	.byte	0x03, 0x1b
        /*00ae*/ 	.short	0x00ff


	//----- nvinfo : EIATTR_MERCURY_ISA_VERSION
	.align		4
        /*00b0*/ 	.byte	0x03, 0x5f
        /*00b2*/ 	.short	0x0101


	//----- nvinfo : EIATTR_VRC_CTA_INIT_COUNT
	.align		4
        /*00b4*/ 	.byte	0x02, 0x4a
	.zero		1
	.zero		1


	//----- nvinfo : EIATTR_EXIT_INSTR_OFFSETS
	.align		4
        /*00b8*/ 	.byte	0x04, 0x1c
        /*00ba*/ 	.short	(.L_29 - .L_28)


	//   ....[0]....
.L_28:
        /*00bc*/ 	.word	0x000000b0


	//   ....[1]....
        /*00c0*/ 	.word	0x000001c0


	//----- nvinfo : EIATTR_CBANK_PARAM_SIZE
	.align		4
.L_29:
        /*00c4*/ 	.byte	0x03, 0x19
        /*00c6*/ 	.short	0x0040


	//----- nvinfo : EIATTR_PARAM_CBANK
	.align		4
        /*00c8*/ 	.byte	0x04, 0x0a
        /*00ca*/ 	.short	(.L_31 - .L_30)
	.align		4
.L_30:
        /*00cc*/ 	.word	index@(.nv.constant0._Z11rope_kernelPKfS0_PfS1_S0_S0_iiii)
        /*00d0*/ 	.short	0x0380
        /*00d2*/ 	.short	0x0040


	//----- nvinfo : EIATTR_SW_WAR
	.align		4
.L_31:
        /*00d4*/ 	.byte	0x04, 0x36
        /*00d6*/ 	.short	(.L_33 - .L_32)
.L_32:
        /*00d8*/ 	.word	0x00000008
.L_33:


//--------------------- .nv.callgraph             --------------------------
	.section	.nv.callgraph,"",@"SHT_CUDA_CALLGRAPH"
	.align	4
	.sectionentsize	8
	.align		4
        /*0000*/ 	.word	0x00000000
	.align		4
        /*0004*/ 	.word	0xffffffff
	.align		4
        /*0008*/ 	.word	0x00000000
	.align		4
        /*000c*/ 	.word	0xfffffffe
	.align		4
        /*0010*/ 	.word	0x00000000
	.align		4
        /*0014*/ 	.word	0xfffffffd
	.align		4
        /*0018*/ 	.word	0x00000000
	.align		4
        /*001c*/ 	.word	0xfffffffc


//--------------------- .text._Z11rope_kernelPKfS0_PfS1_S0_S0_iiii --------------------------
	.section	.text._Z11rope_kernelPKfS0_PfS1_S0_S0_iiii,"ax",@progbits
	.align	128
        .global         _Z11rope_kernelPKfS0_PfS1_S0_S0_iiii
        .type           _Z11rope_kernelPKfS0_PfS1_S0_S0_iiii,@function
        .size           _Z11rope_kernelPKfS0_PfS1_S0_S0_iiii,(.L_x_1 - _Z11rope_kernelPKfS0_PfS1_S0_S0_iiii)
        .other          _Z11rope_kernelPKfS0_PfS1_S0_S0_iiii,@"STO_CUDA_ENTRY STV_DEFAULT"
_Z11rope_kernelPKfS0_PfS1_S0_S0_iiii:
.text._Z11rope_kernelPKfS0_PfS1_S0_S0_iiii:
[----:B------:R-:W-:Y:S01]  /*0000*/  LDC R1, c[0x0][0x37c] ;  /* 0x0000df00ff017b82 */ /* 0x000fe20000000800 */
[----:B------:R-:W0:Y:S07]  /*0010*/  S2R R0, SR_CTAID.Y ;  /* 0x0000000000007919 */ /* 0x000e2e0000002600 */
[----:B------:R-:W0:Y:S01]  /*0020*/  LDC.64 R8, c[0x0][0x3b0] ;  /* 0x0000ec00ff087b82 */ /* 0x000e220000000a00 */
[----:B------:R-:W1:Y:S01]  /*0030*/  S2R R7, SR_CTAID.X ;  /* 0x0000000000077919 */ /* 0x000e620000002500 */
[----:B------:R-:W2:Y:S06]  /*0040*/  S2R R4, SR_TID.X ;  /* 0x0000000000047919 */ /* 0x000eac0000002100 */
[----:B------:R-:W3:Y:S08]  /*0050*/  S2UR UR6, SR_CTAID.Z ;  /* 0x00000000000679c3 */ /* 0x000ef00000002700 */
[----:B------:R-:W1:Y:S01]  /*0060*/  LDC.64 R10, c[0x0][0x3b8] ;  /* 0x0000ee00ff0a7b82 */ /* 0x000e620000000a00 */
[----:B0-----:R-:W-:-:S04]  /*0070*/  ISETP.GE.AND P0, PT, R0, R9, PT ;  /* 0x000000090000720c */ /* 0x001fc80003f06270 */
[----:B---3--:R-:W-:-:S04]  /*0080*/  ISETP.LE.OR P0, PT, R8, UR6, P0 ;  /* 0x0000000608007c0c */ /* 0x008fc80008703670 */
[----:B-1----:R-:W-:-:S04]  /*0090*/  ISETP.GE.OR P0, PT, R7, R10, P0 ;  /* 0x0000000a0700720c */ /* 0x002fc80000706670 */
[----:B--2---:R-:W-:-:S13]  /*00a0*/  ISETP.GE.OR P0, PT, R4, R11, P0 ;  /* 0x0000000b0400720c */ /* 0x004fda0000706670 */
[----:B------:R-:W-:Y:S05]  /*00b0*/  @P0 EXIT ;  /* 0x000000000000094d */ /* 0x000fea0003800000 */
[----:B------:R-:W0:Y:S01]  /*00c0*/  LDC.64 R2, c[0x0][0x380] ;  /* 0x0000e000ff027b82 */ /* 0x000e220000000a00 */
[----:B------:R-:W1:Y:S01]  /*00d0*/  LDCU.64 UR4, c[0x0][0x358] ;  /* 0x00006b00ff0477ac */ /* 0x000e620008000a00 */
[----:B------:R-:W-:-:S04]  /*00e0*/  IMAD R5, R9, UR6, R0 ;  /* 0x0000000609057c24 */ /* 0x000fc8000f8e0200 */
[----:B------:R-:W-:Y:S02]  /*00f0*/  IMAD R0, R5, R10, R7 ;  /* 0x0000000a05007224 */ /* 0x000fe400078e0207 */
[----:B------:R-:W2:Y:S02]  /*0100*/  LDC.64 R6, c[0x0][0x388] ;  /* 0x0000e200ff067b82 */ /* 0x000ea40000000a00 */
[----:B------:R-:W-:-:S06]  /*0110*/  IMAD R11, R0, R11, R4 ;  /* 0x0000000b000b7224 */ /* 0x000fcc00078e0204 */
[----:B------:R-:W3:Y:S01]  /*0120*/  LDC.64 R4, c[0x0][0x390] ;  /* 0x0000e400ff047b82 */ /* 0x000ee20000000a00 */
[----:B0-----:R-:W-:-:S07]  /*0130*/  IMAD.WIDE.U32 R2, R11, 0x4, R2 ;  /* 0x000000040b027825 */ /* 0x001fce00078e0002 */
[----:B------:R-:W0:Y:S01]  /*0140*/  LDC.64 R8, c[0x0][0x398] ;  /* 0x0000e600ff087b82 */ /* 0x000e220000000a00 */
[----:B-1----:R-:W4:Y:S01]  /*0150*/  LDG.E R3, desc[UR4][R2.64] ;  /* 0x0000000402037981 */ /* 0x002f22000c1e1900 */
[----:B--2---:R-:W-:-:S04]  /*0160*/  IMAD.WIDE.U32 R6, R11, 0x4, R6 ;  /* 0x000000040b067825 */ /* 0x004fc800078e0006 */
[----:B---3--:R-:W-:-:S05]  /*0170*/  IMAD.WIDE.U32 R4, R11, 0x4, R4 ;  /* 0x000000040b047825 */ /* 0x008fca00078e0004 */
[----:B----4-:R-:W-:Y:S04]  /*0180*/  STG.E desc[UR4][R4.64], R3 ;  /* 0x0000000304007986 */ /* 0x010fe8000c101904 */
[----:B------:R-:W2:Y:S01]  /*0190*/  LDG.E R7, desc[UR4][R6.64] ;  /* 0x0000000406077981 */ /* 0x000ea2000c1e1900 */
[----:B0-----:R-:W-:-:S05]  /*01a0*/  IMAD.WIDE.U32 R8, R11, 0x4, R8 ;  /* 0x000000040b087825 */ /* 0x001fca00078e0008 */
[----:B--2---:R-:W-:Y:S01]  /*01b0*/  STG.E desc[UR4][R8.64], R7 ;  /* 0x0000000708007986 */ /* 0x004fe2000c101904 */
[----:B------:R-:W-:Y:S05]  /*01c0*/  EXIT ;  /* 0x000000000000794d */ /* 0x000fea0003800000 */
.L_x_0:
[----:B------:R-:W-:-:S00]  /*01d0*/  BRA `(.L_x_0) ;  /* 0xfffffffc00fc7947 */ /* 0x000fc0000383ffff */
[----:B------:R-:W-:-:S00]  /*01e0*/  NOP ;  /* 0x0000000000007918 */ /* 0x000fc00000000000 */
        /* <DEDUP_REMOVED lines=9> */
.L_x_1:


//--------------------- .nv.shared.reserved.0     --------------------------
	.section	.nv.shared.reserved.0,"aw",@nobits
	.weak		__nv_reservedSMEM_offset_0_alias
	.size		__nv_reservedSMEM_offset_0_alias, 0, 64
	.other		__nv_reservedSMEM_offset_0_alias,@"STO_CUDA_RESERVED_SHARED STV_DEFAULT"
__nv_reservedSMEM_offset_0_alias:
	.zero		0
	.zero		64


//--------------------- .nv.constant0._Z11rope_kernelPKfS0_PfS1_S0_S0_iiii --------------------------
	.section	.nv.constant0._Z11rope_kernelPKfS0_PfS1_S0_S0_iiii,"a",@progbits
	.sectionflags	@""
	.align	4
.nv.constant0._Z11rope_kernelPKfS0_PfS1_S0_S0_iiii:
	.zero		960


//--------------------- SYMBOLS --------------------------

	.type		.nv.reservedSmem.offset0,@object
	.size		.nv.reservedSmem.offset0,0x4
